//
// Generated by NVIDIA NVVM Compiler
//
// Compiler Build ID: CL-36424714
// Cuda compilation tools, release 13.0, V13.0.88
// Based on NVVM 20.0.0
//

.version 9.0
.target sm_100
.address_size 64


.entry _Z12sumOfSquaresPiS_Pl(
	.param .u64 .ptr .align 1 _Z12sumOfSquaresPiS_Pl_param_0,
	.param .u64 .ptr .align 1 _Z12sumOfSquaresPiS_Pl_param_1,
	.param .u64 .ptr .align 1 _Z12sumOfSquaresPiS_Pl_param_2
)
{
	.reg .pred 	%p<2>;
	.reg .b32 	%r<23>;
	.reg .b64 	%rd<15>;

	ld.param.u64 	%rd8, [_Z12sumOfSquaresPiS_Pl_param_0];
	ld.param.u64 	%rd5, [_Z12sumOfSquaresPiS_Pl_param_1];
	ld.param.u64 	%rd6, [_Z12sumOfSquaresPiS_Pl_param_2];
	cvta.to.global.u64 	%rd9, %rd8;
	// begin inline asm
	mov.u64 	%rd7, %clock64;
	// end inline asm
	add.s64 	%rd14, %rd9, 16;
	mov.b32 	%r21, 0;
	mov.u32 	%r22, %r21;
$L__BB0_1:
	ld.global.u32 	%r6, [%rd14+-16];
	mad.lo.s32 	%r7, %r6, %r6, %r22;
	ld.global.u32 	%r8, [%rd14+-12];
	mad.lo.s32 	%r9, %r8, %r8, %r7;
	ld.global.u32 	%r10, [%rd14+-8];
	mad.lo.s32 	%r11, %r10, %r10, %r9;
	ld.global.u32 	%r12, [%rd14+-4];
	mad.lo.s32 	%r13, %r12, %r12, %r11;
	ld.global.u32 	%r14, [%rd14];
	mad.lo.s32 	%r15, %r14, %r14, %r13;
	ld.global.u32 	%r16, [%rd14+4];
	mad.lo.s32 	%r17, %r16, %r16, %r15;
	ld.global.u32 	%r18, [%rd14+8];
	mad.lo.s32 	%r19, %r18, %r18, %r17;
	ld.global.u32 	%r20, [%rd14+12];
	mad.lo.s32 	%r22, %r20, %r20, %r19;
	add.s32 	%r21, %r21, 8;
	add.s64 	%rd14, %rd14, 32;
	setp.ne.s32 	%p1, %r21, 1000;
	@%p1 bra 	$L__BB0_1;
	cvta.to.global.u64 	%rd11, %rd5;
	cvta.to.global.u64 	%rd12, %rd6;
	st.global.u32 	[%rd11], %r22;
	// begin inline asm
	mov.u64 	%rd10, %clock64;
	// end inline asm
	sub.s64 	%rd13, %rd10, %rd7;
	st.global.u64 	[%rd12], %rd13;
	ret;

}


// ===== COMPILED SASS (sm_100) =====

	.target	sm_100

	.elftype	@"ET_EXEC"


//--------------------- .note.nv.tkinfo           --------------------------
	.section	.note.nv.tkinfo,"",@"SHT_NOTE"
	.sectionflags	@"SHF_NOTE_NV_TKINFO"
	.tkinfo
        /*0018*/ 	.word	0x00000002
        /*0030*/ 	.string	""
        /*0030*/ 	.string	"ptxas"
        /*0030*/ 	.string	"Cuda compilation tools, release 13.0, V13.0.88"
        /*0030*/ 	.string	"Build cuda_13.0.r13.0/compiler.36424714_0"
        /*0030*/ 	.string	"-arch sm_100 -m 64 "



//--------------------- .note.nv.cuinfo           --------------------------
	.section	.note.nv.cuinfo,"",@"SHT_NOTE"
	.sectionflags	@"SHF_NOTE_NV_CUINFO"
        /*0018*/ 	.short	0x0002
        /*001a*/ 	.short	0x0064
        /*001c*/ 	.short	0x0082
	.zero		2


//--------------------- .nv.info                  --------------------------
	.section	.nv.info,"",@"SHT_CUDA_INFO"
	.align	4


	//----- nvinfo : EIATTR_REGCOUNT
	.align		4
        /*0000*/ 	.byte	0x04, 0x2f
        /*0002*/ 	.short	(.L_1 - .L_0)
	.align		4
.L_0:
        /*0004*/ 	.word	index@(_Z12sumOfSquaresPiS_Pl)
        /*0008*/ 	.word	0x0000001e


	//----- nvinfo : EIATTR_FRAME_SIZE
	.align		4
.L_1:
        /*000c*/ 	.byte	0x04, 0x11
        /*000e*/ 	.short	(.L_3 - .L_2)
	.align		4
.L_2:
        /*0010*/ 	.word	index@(_Z12sumOfSquaresPiS_Pl)
        /*0014*/ 	.word	0x00000000


	//----- nvinfo : EIATTR_MIN_STACK_SIZE
	.align		4
.L_3:
        /*0018*/ 	.byte	0x04, 0x12
        /*001a*/ 	.short	(.L_5 - .L_4)
	.align		4
.L_4:
        /*001c*/ 	.word	index@(_Z12sumOfSquaresPiS_Pl)
        /*0020*/ 	.word	0x00000000
.L_5:


//--------------------- .nv.compat                --------------------------
	.section	.nv.compat,"",@"SHT_CUDA_COMPAT_INFO"
	.align	4
        /*0000*/ 	.byte	0x02, 0x09, 0x00, 0x00, 0x02, 0x02, 0x01, 0x00, 0x02, 0x05, 0x05, 0x00, 0x03, 0x07, 0x01, 0x01
        /*0010*/ 	.byte	0x02, 0x03, 0x00, 0x00, 0x02, 0x06, 0x01, 0x00, 0x04, 0x0b, 0x08, 0x00, 0x09, 0x00, 0x00, 0x00
        /*0020*/ 	.byte	0x00, 0x00, 0x00, 0x00


//--------------------- .nv.info._Z12sumOfSquaresPiS_Pl --------------------------
	.section	.nv.info._Z12sumOfSquaresPiS_Pl,"",@"SHT_CUDA_INFO"
	.sectionflags	@""
	.align	4


	//----- nvinfo : EIATTR_CUDA_API_VERSION
	.align		4
        /*0000*/ 	.byte	0x04, 0x37
        /*0002*/ 	.short	(.L_7 - .L_6)
.L_6:
        /*0004*/ 	.word	0x00000082


	//----- nvinfo : EIATTR_KPARAM_INFO
	.align		4
.L_7:
        /*0008*/ 	.byte	0x04, 0x17
        /*000a*/ 	.short	(.L_9 - .L_8)
.L_8:
        /*000c*/ 	.word	0x00000000
        /*0010*/ 	.short	0x0002
        /*0012*/ 	.short	0x0010
        /*0014*/ 	.byte	0x00, 0xf5, 0x21, 0x00


	//----- nvinfo : EIATTR_KPARAM_INFO
	.align		4
.L_9:
        /*0018*/ 	.byte	0x04, 0x17
        /*001a*/ 	.short	(.L_11 - .L_10)
.L_10:
        /*001c*/ 	.word	0x00000000
        /*0020*/ 	.short	0x0001
        /*0022*/ 	.short	0x0008
        /*0024*/ 	.byte	0x00, 0xf5, 0x21, 0x00


	//----- nvinfo : EIATTR_KPARAM_INFO
	.align		4
.L_11:
        /*0028*/ 	.byte	0x04, 0x17
        /*002a*/ 	.short	(.L_13 - .L_12)
.L_12:
        /*002c*/ 	.word	0x00000000
        /*0030*/ 	.short	0x0000
        /*0032*/ 	.short	0x0000
        /*0034*/ 	.byte	0x00, 0xf5, 0x21, 0x00


	//----- nvinfo : EIATTR_SPARSE_MMA_MASK
	.align		4
.L_13:
        /*0038*/ 	.byte	0x03, 0x50
        /*003a*/ 	.short	0x0000


	//----- nvinfo : EIATTR_MAXREG_COUNT
	.align		4
        /*003c*/ 	.byte	0x03, 0x1b
        /*003e*/ 	.short	0x00ff


	//----- nvinfo : EIATTR_MERCURY_ISA_VERSION
	.align		4
        /*0040*/ 	.byte	0x03, 0x5f
        /*0042*/ 	.short	0x0101


	//----- nvinfo : EIATTR_VRC_CTA_INIT_COUNT
	.align		4
        /*0044*/ 	.byte	0x02, 0x4a
	.zero		1
	.zero		1


	//----- nvinfo : EIATTR_EXIT_INSTR_OFFSETS
	.align		4
        /*0048*/ 	.byte	0x04, 0x1c
        /*004a*/ 	.short	(.L_15 - .L_14)


	//   ....[0]....
.L_14:
        /*004c*/ 	.word	0x00000e80


	//----- nvinfo : EIATTR_CBANK_PARAM_SIZE
	.align		4
.L_15:
        /*0050*/ 	.byte	0x03, 0x19
        /*0052*/ 	.short	0x0018


	//----- nvinfo : EIATTR_PARAM_CBANK
	.align		4
        /*0054*/ 	.byte	0x04, 0x0a
        /*0056*/ 	.short	(.L_17 - .L_16)
	.align		4
.L_16:
        /*0058*/ 	.word	index@(.nv.constant0._Z12sumOfSquaresPiS_Pl)
        /*005c*/ 	.short	0x0380
        /*005e*/ 	.short	0x0018


	//----- nvinfo : EIATTR_SW_WAR
	.align		4
.L_17:
        /*0060*/ 	.byte	0x04, 0x36
        /*0062*/ 	.short	(.L_19 - .L_18)
.L_18:
        /*0064*/ 	.word	0x00000008
.L_19:


//--------------------- .nv.callgraph             --------------------------
	.section	.nv.callgraph,"",@"SHT_CUDA_CALLGRAPH"
	.align	4
	.sectionentsize	8
	.align		4
        /*0000*/ 	.word	0x00000000
	.align		4
        /*0004*/ 	.word	0xffffffff
	.align		4
        /*0008*/ 	.word	0x00000000
	.align		4
        /*000c*/ 	.word	0xfffffffe
	.align		4
        /*0010*/ 	.word	0x00000000
	.align		4
        /*0014*/ 	.word	0xfffffffd
	.align		4
        /*0018*/ 	.word	0x00000000
	.align		4
        /*001c*/ 	.word	0xfffffffc


//--------------------- .text._Z12sumOfSquaresPiS_Pl --------------------------
	.section	.text._Z12sumOfSquaresPiS_Pl,"ax",@progbits
	.align	128
.text._Z12sumOfSquaresPiS_Pl:
        .type           _Z12sumOfSquaresPiS_Pl,@function
        .size           _Z12sumOfSquaresPiS_Pl,(.L_x_2 - _Z12sumOfSquaresPiS_Pl)
        .other          _Z12sumOfSquaresPiS_Pl,@"STO_CUDA_ENTRY STV_DEFAULT"
_Z12sumOfSquaresPiS_Pl:
[----:B------:R-:W-:Y:S01]  /*0000*/  LDC R1, c[0x0][0x37c] ;  /* 0x0000df00ff017b82 */ /* 0x000fe20000000800 */
[----:B------:R-:W0:Y:S01]  /*0010*/  LDCU.64 UR6, c[0x0][0x358] ;  /* 0x00006b00ff0677ac */ /* 0x000e220008000a00 */
[----:B------:R-:W-:Y:S01]  /*0020*/  NOP ;  /* 0x0000000000007918 */ /* 0x000fe20000000000 */
[----:B------:R-:W-:-:S05]  /*0030*/  CS2R R2, SR_CLOCKLO ;  /* 0x0000000000027805 */ /* 0x000fca0000015000 */
[----:B------:R-:W0:Y:S01]  /*0040*/  LDC.64 R4, c[0x0][0x380] ;  /* 0x0000e000ff047b82 */ /* 0x000e220000000a00 */
[----:B------:R-:W1:Y:S01]  /*0050*/  LDCU.64 UR4, c[0x0][0x380] ;  /* 0x00007000ff0477ac */ /* 0x000e620008000a00 */
[----:B0-----:R-:W2:Y:S04]  /*0060*/  LDG.E R15, desc[UR6][R4.64] ;  /* 0x00000006040f7981 */ /* 0x001ea8000c1e1900 */
[----:B------:R-:W3:Y:S04]  /*0070*/  LDG.E R16, desc[UR6][R4.64+0x4] ;  /* 0x0000040604107981 */ /* 0x000ee8000c1e1900 */
[----:B------:R-:W4:Y:S04]  /*0080*/  LDG.E R26, desc[UR6][R4.64+0x8] ;  /* 0x00000806041a7981 */ /* 0x000f28000c1e1900 */
[----:B------:R-:W5:Y:S04]  /*0090*/  LDG.E R14, desc[UR6][R4.64+0xc] ;  /* 0x00000c06040e7981 */ /* 0x000f68000c1e1900 */
        /* <DEDUP_REMOVED lines=17> */
[----:B------:R-:W5:Y:S01]  /*01b0*/  LDG.E R17, desc[UR6][R4.64+0x54] ;  /* 0x0000540604117981 */ /* 0x000f62000c1e1900 */
[----:B--2---:R-:W-:-:S04]  /*01c0*/  IMAD R15, R15, R15, RZ ;  /* 0x0000000f0f0f7224 */ /* 0x004fc800078e02ff */
[----:B---3--:R-:W-:Y:S02]  /*01d0*/  IMAD R15, R16, R16, R15 ;  /* 0x00000010100f7224 */ /* 0x008fe400078e020f */
[----:B------:R-:W2:Y:S02]  /*01e0*/  LDG.E R16, desc[UR6][R4.64+0x58] ;  /* 0x0000580604107981 */ /* 0x000ea4000c1e1900 */
[----:B----4-:R-:W-:Y:S02]  /*01f0*/  IMAD R27, R26, R26, R15 ;  /* 0x0000001a1a1b7224 */ /* 0x010fe400078e020f */
[----:B------:R-:W3:Y:S02]  /*0200*/  LDG.E R15, desc[UR6][R4.64+0x5c] ;  /* 0x00005c06040f7981 */ /* 0x000ee4000c1e1900 */
[----:B-----5:R-:W-:Y:S02]  /*0210*/  IMAD R26, R14, R14, R27 ;  /* 0x0000000e0e1a7224 */ /* 0x020fe400078e021b */
[----:B------:R-:W4:Y:S02]  /*0220*/  LDG.E R14, desc[UR6][R4.64+0x60] ;  /* 0x00006006040e7981 */ /* 0x000f24000c1e1900 */
[----:B------:R-:W-:-:S02]  /*0230*/  IMAD R27, R13, R13, R26 ;  /* 0x0000000d0d1b7224 */ /* 0x000fc400078e021a */
[----:B------:R-:W5:Y:S02]  /*0240*/  LDG.E R13, desc[UR6][R4.64+0x64] ;  /* 0x00006406040d7981 */ /* 0x000f64000c1e1900 */
[----:B------:R-:W-:Y:S02]  /*0250*/  IMAD R26, R12, R12, R27 ;  /* 0x0000000c0c1a7224 */ /* 0x000fe400078e021b */
[----:B------:R-:W5:Y:S02]  /*0260*/  LDG.E R12, desc[UR6][R4.64+0x68] ;  /* 0x00006806040c7981 */ /* 0x000f64000c1e1900 */
[----:B------:R-:W-:Y:S02]  /*0270*/  IMAD R27, R11, R11, R26 ;  /* 0x0000000b0b1b7224 */ /* 0x000fe400078e021a */
[----:B------:R-:W5:Y:S02]  /*0280*/  LDG.E R11, desc[UR6][R4.64+0x6c] ;  /* 0x00006c06040b7981 */ /* 0x000f64000c1e1900 */
        /* <DEDUP_REMOVED lines=21> */
[----:B------:R-:W5:Y:S04]  /*03e0*/  LDG.E R6, desc[UR6][R4.64+0x98] ;  /* 0x0000980604067981 */ /* 0x000f68000c1e1900 */
[----:B------:R0:W5:Y:S01]  /*03f0*/  LDG.E R26, desc[UR6][R4.64+0x9c] ;  /* 0x00009c06041a7981 */ /* 0x000162000c1e1900 */
[----:B------:R-:W-:-:S04]  /*0400*/  IMAD R0, R0, R0, R27 ;  /* 0x0000000000007224 */ /* 0x000fc800078e021b */
[----:B------:R-:W-:-:S04]  /*0410*/  IMAD R19, R19, R19, R0 ;  /* 0x0000001313137224 */ /* 0x000fc800078e0200 */
[----:B------:R-:W-:-:S04]  /*0420*/  IMAD R18, R18, R18, R19 ;  /* 0x0000001212127224 */ /* 0x000fc800078e0213 */
[----:B------:R-:W-:Y:S01]  /*0430*/  IMAD R17, R17, R17, R18 ;  /* 0x0000001111117224 */ /* 0x000fe200078e0212 */
[----:B-1----:R-:W-:-:S04]  /*0440*/  UIADD3 UR4, UP0, UPT, UR4, 0x10, URZ ;  /* 0x0000001004047890 */ /* 0x002fc8000ff1e0ff */
[----:B------:R-:W-:-:S04]  /*0450*/  UIADD3 UR4, UP1, UPT, UR4, 0xa0, URZ ;  /* 0x000000a004047890 */ /* 0x000fc8000ff3e0ff */
[----:B------:R-:W-:Y:S02]  /*0460*/  UIADD3.X UR5, UPT, UPT, URZ, URZ, UR5, UP1, UP0 ;  /* 0x000000ffff057290 */ /* 0x000fe40008fe0405 */
[----:B0-----:R-:W-:Y:S01]  /*0470*/  MOV R4, UR4 ;  /* 0x0000000400047c02 */ /* 0x001fe20008000f00 */
[----:B------:R-:W-:-:S03]  /*0480*/  UMOV UR4, 0x28 ;  /* 0x0000002800047882 */ /* 0x000fc60000000000 */
[----:B------:R-:W-:Y:S01]  /*0490*/  MOV R5, UR5 ;  /* 0x0000000500057c02 */ /* 0x000fe20008000f00 */
[----:B--2---:R-:W-:-:S04]  /*04a0*/  IMAD R16, R16, R16, R17 ;  /* 0x0000001010107224 */ /* 0x004fc800078e0211 */
[----:B---3--:R-:W-:-:S04]  /*04b0*/  IMAD R15, R15, R15, R16 ;  /* 0x0000000f0f0f7224 */ /* 0x008fc800078e0210 */
[----:B----4-:R-:W-:-:S04]  /*04c0*/  IMAD R14, R14, R14, R15 ;  /* 0x0000000e0e0e7224 */ /* 0x010fc800078e020f */
[----:B-----5:R-:W-:-:S04]  /*04d0*/  IMAD R13, R13, R13, R14 ;  /* 0x0000000d0d0d7224 */ /* 0x020fc800078e020e */
[----:B------:R-:W-:-:S04]  /*04e0*/  IMAD R12, R12, R12, R13 ;  /* 0x0000000c0c0c7224 */ /* 0x000fc800078e020d */
        /* <DEDUP_REMOVED lines=12> */
[----:B------:R-:W-:-:S07]  /*05b0*/  IMAD R21, R26, R26, R7 ;  /* 0x0000001a1a157224 */ /* 0x000fce00078e0207 */
.L_x_0:
[----:B------:R-:W2:Y:S04]  /*05c0*/  LDG.E R22, desc[UR6][R4.64+-0x10] ;  /* 0xfffff00604167981 */ /* 0x000ea8000c1e1900 */
        /* <DEDUP_REMOVED lines=20> */
[----:B--2---:R-:W-:-:S03]  /*0710*/  IMAD R22, R22, R22, R21 ;  /* 0x0000001616167224 */ /* 0x004fc600078e0215 */
[----:B------:R-:W2:Y:S01]  /*0720*/  LDG.E R21, desc[UR6][R4.64+0x44] ;  /* 0x0000440604157981 */ /* 0x000ea2000c1e1900 */
[----:B---3--:R-:W-:-:S03]  /*0730*/  IMAD R26, R27, R27, R22 ;  /* 0x0000001b1b1a7224 */ /* 0x008fc600078e0216 */
[----:B------:R-:W3:Y:S01]  /*0740*/  LDG.E R22, desc[UR6][R4.64+0x48] ;  /* 0x0000480604167981 */ /* 0x000ee2000c1e1900 */
[----:B----4-:R-:W-:-:S03]  /*0750*/  IMAD R27, R25, R25, R26 ;  /* 0x00000019191b7224 */ /* 0x010fc600078e021a */
[----:B------:R-:W4:Y:S01]  /*0760*/  LDG.E R25, desc[UR6][R4.64+0x4c] ;  /* 0x00004c0604197981 */ /* 0x000f22000c1e1900 */
[----:B-----5:R-:W-:-:S03]  /*0770*/  IMAD R26, R24, R24, R27 ;  /* 0x00000018181a7224 */ /* 0x020fc600078e021b */
[----:B------:R-:W5:Y:S01]  /*0780*/  LDG.E R24, desc[UR6][R4.64+0x50] ;  /* 0x0000500604187981 */ /* 0x000f62000c1e1900 */
[----:B------:R-:W-:-:S03]  /*0790*/  IMAD R27, R23, R23, R26 ;  /* 0x00000017171b7224 */ /* 0x000fc600078e021a */
        /* <DEDUP_REMOVED lines=76> */
[----:B------:R0:W2:Y:S01]  /*0c60*/  LDG.E R21, desc[UR6][R4.64+0xec] ;  /* 0x0000ec0604157981 */ /* 0x0000a2000c1e1900 */
[----:B------:R-:W-:Y:S01]  /*0c70*/  UIADD3 UR4, UPT, UPT, UR4, 0x40, URZ ;  /* 0x0000004004047890 */ /* 0x000fe2000fffe0ff */
[----:B---3--:R-:W-:-:S03]  /*0c80*/  IMAD R22, R22, R22, R27 ;  /* 0x0000001616167224 */ /* 0x008fc600078e021b */
[----:B------:R-:W-:Y:S01]  /*0c90*/  UISETP.NE.AND UP0, UPT, UR4, 0x3e8, UPT ;  /* 0x000003e80400788c */ /* 0x000fe2000bf05270 */
[----:B----4-:R-:W-:-:S04]  /*0ca0*/  IMAD R25, R25, R25, R22 ;  /* 0x0000001919197224 */ /* 0x010fc800078e0216 */
[----:B-----5:R-:W-:Y:S01]  /*0cb0*/  IMAD R24, R24, R24, R25 ;  /* 0x0000001818187224 */ /* 0x020fe200078e0219 */
[----:B0-----:R-:W-:-:S03]  /*0cc0*/  IADD3 R4, P0, PT, R4, 0x100, RZ ;  /* 0x0000010004047810 */ /* 0x001fc60007f1e0ff */
[----:B------:R-:W-:Y:S01]  /*0cd0*/  IMAD R23, R23, R23, R24 ;  /* 0x0000001717177224 */ /* 0x000fe200078e0218 */
[----:B------:R-:W-:-:S03]  /*0ce0*/  IADD3.X R5, PT, PT, RZ, R5, RZ, P0, !PT ;  /* 0x00000005ff057210 */ /* 0x000fc600007fe4ff */
        /* <DEDUP_REMOVED lines=16> */
[----:B--2---:R-:W-:Y:S01]  /*0df0*/  IMAD R21, R21, R21, R0 ;  /* 0x0000001515157224 */ /* 0x004fe200078e0200 */
[----:B------:R-:W-:Y:S06]  /*0e00*/  BRA.U UP0, `(.L_x_0) ;  /* 0xfffffff500ec7547 */ /* 0x000fec000b83ffff */
[----:B------:R-:W0:Y:S02]  /*0e10*/  LDC.64 R4, c[0x0][0x388] ;  /* 0x0000e200ff047b82 */ /* 0x000e240000000a00 */
[----:B0-----:R0:W-:Y:S01]  /*0e20*/  STG.E desc[UR6][R4.64], R21 ;  /* 0x0000001504007986 */ /* 0x0011e2000c101906 */
[----:B------:R-:W-:-:S05]  /*0e30*/  CS2R R6, SR_CLOCKLO ;  /* 0x0000000000067805 */ /* 0x000fca0000015000 */
[----:B0-----:R-:W0:Y:S01]  /*0e40*/  LDC.64 R4, c[0x0][0x390] ;  /* 0x0000e400ff047b82 */ /* 0x001e220000000a00 */
[----:B------:R-:W-:-:S04]  /*0e50*/  IADD3 R2, P0, PT, -R2, R6, RZ ;  /* 0x0000000602027210 */ /* 0x000fc80007f1e1ff */
[----:B------:R-:W-:-:S05]  /*0e60*/  IADD3.X R3, PT, PT, ~R3, R7, RZ, P0, !PT ;  /* 0x0000000703037210 */ /* 0x000fca00007fe5ff */
[----:B0-----:R-:W-:Y:S01]  /*0e70*/  STG.E.64 desc[UR6][R4.64], R2 ;  /* 0x0000000204007986 */ /* 0x001fe2000c101b06 */
[----:B------:R-:W-:Y:S05]  /*0e80*/  EXIT ;  /* 0x000000000000794d */ /* 0x000fea0003800000 */
.L_x_1:
[----:B------:R-:W-:-:S00]  /*0e90*/  BRA `(.L_x_1) ;  /* 0xfffffffc00fc7947 */ /* 0x000fc0000383ffff */
[----:B------:R-:W-:-:S00]  /*0ea0*/  NOP ;  /* 0x0000000000007918 */ /* 0x000fc00000000000 */
        /* <DEDUP_REMOVED lines=13> */
.L_x_2:


//--------------------- .nv.shared.reserved.0     --------------------------
	.section	.nv.shared.reserved.0,"aw",@nobits
	.weak		__nv_reservedSMEM_offset_0_alias
	.size		__nv_reservedSMEM_offset_0_alias, 0, 64
	.other		__nv_reservedSMEM_offset_0_alias,@"STO_CUDA_RESERVED_SHARED STV_DEFAULT"
__nv_reservedSMEM_offset_0_alias:
	.zero		0
	.zero		64


//--------------------- .nv.constant0._Z12sumOfSquaresPiS_Pl --------------------------
	.section	.nv.constant0._Z12sumOfSquaresPiS_Pl,"a",@progbits
	.sectionflags	@""
	.align	4
.nv.constant0._Z12sumOfSquaresPiS_Pl:
	.zero		920


//--------------------- SYMBOLS --------------------------

	.type		.nv.reservedSmem.offset0,@object
	.size		.nv.reservedSmem.offset0,0x4
